//
// Generated by NVIDIA NVVM Compiler
//
// Compiler Build ID: CL-36424714
// Cuda compilation tools, release 13.0, V13.0.88
// Based on NVVM 20.0.0
//

.version 9.0
.target sm_100
.address_size 64

	// .globl	_Z8pts_distP5PointS0_Pd

.visible .entry _Z8pts_distP5PointS0_Pd(
	.param .u64 .ptr .align 1 _Z8pts_distP5PointS0_Pd_param_0,
	.param .u64 .ptr .align 1 _Z8pts_distP5PointS0_Pd_param_1,
	.param .u64 .ptr .align 1 _Z8pts_distP5PointS0_Pd_param_2
)
{
	.reg .pred 	%p<2>;
	.reg .b32 	%r<5>;
	.reg .b64 	%rd<12>;
	.reg .b64 	%fd<10>;

	ld.param.u64 	%rd1, [_Z8pts_distP5PointS0_Pd_param_0];
	ld.param.u64 	%rd2, [_Z8pts_distP5PointS0_Pd_param_1];
	ld.param.u64 	%rd3, [_Z8pts_distP5PointS0_Pd_param_2];
	mov.u32 	%r2, %ntid.x;
	mov.u32 	%r3, %ctaid.x;
	mov.u32 	%r4, %tid.x;
	mad.lo.s32 	%r1, %r2, %r3, %r4;
	setp.gt.s32 	%p1, %r1, 9;
	@%p1 bra 	$L__BB0_2;
	cvta.to.global.u64 	%rd4, %rd1;
	cvta.to.global.u64 	%rd5, %rd2;
	cvta.to.global.u64 	%rd6, %rd3;
	mul.wide.s32 	%rd7, %r1, 16;
	add.s64 	%rd8, %rd4, %rd7;
	ld.global.f64 	%fd1, [%rd8];
	ld.global.f64 	%fd2, [%rd8+8];
	add.s64 	%rd9, %rd5, %rd7;
	ld.global.f64 	%fd3, [%rd9];
	ld.global.f64 	%fd4, [%rd9+8];
	sub.f64 	%fd5, %fd1, %fd3;
	sub.f64 	%fd6, %fd2, %fd4;
	mul.f64 	%fd7, %fd6, %fd6;
	fma.rn.f64 	%fd8, %fd5, %fd5, %fd7;
	sqrt.rn.f64 	%fd9, %fd8;
	mul.wide.s32 	%rd10, %r1, 8;
	add.s64 	%rd11, %rd6, %rd10;
	st.global.f64 	[%rd11], %fd9;
$L__BB0_2:
	ret;

}


// ===== COMPILED SASS (sm_100) =====

	.target	sm_100

	.elftype	@"ET_EXEC"


//--------------------- .note.nv.tkinfo           --------------------------
	.section	.note.nv.tkinfo,"",@"SHT_NOTE"
	.sectionflags	@"SHF_NOTE_NV_TKINFO"
	.tkinfo
        /*0018*/ 	.word	0x00000002
        /*0030*/ 	.string	""
        /*0030*/ 	.string	"ptxas"
        /*0030*/ 	.string	"Cuda compilation tools, release 13.0, V13.0.88"
        /*0030*/ 	.string	"Build cuda_13.0.r13.0/compiler.36424714_0"
        /*0030*/ 	.string	"-arch sm_100 -m 64 "



//--------------------- .note.nv.cuinfo           --------------------------
	.section	.note.nv.cuinfo,"",@"SHT_NOTE"
	.sectionflags	@"SHF_NOTE_NV_CUINFO"
        /*0018*/ 	.short	0x0002
        /*001a*/ 	.short	0x0064
        /*001c*/ 	.short	0x0082
	.zero		2


//--------------------- .nv.info                  --------------------------
	.section	.nv.info,"",@"SHT_CUDA_INFO"
	.align	4


	//----- nvinfo : EIATTR_REGCOUNT
	.align		4
        /*0000*/ 	.byte	0x04, 0x2f
        /*0002*/ 	.short	(.L_1 - .L_0)
	.align		4
.L_0:
        /*0004*/ 	.word	index@(_Z8pts_distP5PointS0_Pd)
        /*0008*/ 	.word	0x00000012


	//----- nvinfo : EIATTR_FRAME_SIZE
	.align		4
.L_1:
        /*000c*/ 	.byte	0x04, 0x11
        /*000e*/ 	.short	(.L_3 - .L_2)
	.align		4
.L_2:
        /*0010*/ 	.word	index@($__internal_0_$__cuda_sm20_dsqrt_rn_f64_mediumpath_v1)
        /*0014*/ 	.word	0x00000000


	//----- nvinfo : EIATTR_FRAME_SIZE
	.align		4
.L_3:
        /*0018*/ 	.byte	0x04, 0x11
        /*001a*/ 	.short	(.L_5 - .L_4)
	.align		4
.L_4:
        /*001c*/ 	.word	index@(_Z8pts_distP5PointS0_Pd)
        /*0020*/ 	.word	0x00000000


	//----- nvinfo : EIATTR_MIN_STACK_SIZE
	.align		4
.L_5:
        /*0024*/ 	.byte	0x04, 0x12
        /*0026*/ 	.short	(.L_7 - .L_6)
	.align		4
.L_6:
        /*0028*/ 	.word	index@(_Z8pts_distP5PointS0_Pd)
        /*002c*/ 	.word	0x00000000
.L_7:


//--------------------- .nv.compat                --------------------------
	.section	.nv.compat,"",@"SHT_CUDA_COMPAT_INFO"
	.align	4
        /*0000*/ 	.byte	0x02, 0x09, 0x00, 0x00, 0x02, 0x02, 0x01, 0x00, 0x02, 0x05, 0x05, 0x00, 0x03, 0x07, 0x01, 0x01
        /*0010*/ 	.byte	0x02, 0x03, 0x00, 0x00, 0x02, 0x06, 0x01, 0x00, 0x04, 0x0b, 0x08, 0x00, 0x01, 0x00, 0x00, 0x00
        /*0020*/ 	.byte	0x00, 0x00, 0x00, 0x00


//--------------------- .nv.info._Z8pts_distP5PointS0_Pd --------------------------
	.section	.nv.info._Z8pts_distP5PointS0_Pd,"",@"SHT_CUDA_INFO"
	.sectionflags	@""
	.align	4


	//----- nvinfo : EIATTR_CUDA_API_VERSION
	.align		4
        /*0000*/ 	.byte	0x04, 0x37
        /*0002*/ 	.short	(.L_9 - .L_8)
.L_8:
        /*0004*/ 	.word	0x00000082


	//----- nvinfo : EIATTR_KPARAM_INFO
	.align		4
.L_9:
        /*0008*/ 	.byte	0x04, 0x17
        /*000a*/ 	.short	(.L_11 - .L_10)
.L_10:
        /*000c*/ 	.word	0x00000000
        /*0010*/ 	.short	0x0002
        /*0012*/ 	.short	0x0010
        /*0014*/ 	.byte	0x00, 0xf5, 0x21, 0x00


	//----- nvinfo : EIATTR_KPARAM_INFO
	.align		4
.L_11:
        /*0018*/ 	.byte	0x04, 0x17
        /*001a*/ 	.short	(.L_13 - .L_12)
.L_12:
        /*001c*/ 	.word	0x00000000
        /*0020*/ 	.short	0x0001
        /*0022*/ 	.short	0x0008
        /*0024*/ 	.byte	0x00, 0xf5, 0x21, 0x00


	//----- nvinfo : EIATTR_KPARAM_INFO
	.align		4
.L_13:
        /*0028*/ 	.byte	0x04, 0x17
        /*002a*/ 	.short	(.L_15 - .L_14)
.L_14:
        /*002c*/ 	.word	0x00000000
        /*0030*/ 	.short	0x0000
        /*0032*/ 	.short	0x0000
        /*0034*/ 	.byte	0x00, 0xf5, 0x21, 0x00


	//----- nvinfo : EIATTR_SPARSE_MMA_MASK
	.align		4
.L_15:
        /*0038*/ 	.byte	0x03, 0x50
        /*003a*/ 	.short	0x0000


	//----- nvinfo : EIATTR_MAXREG_COUNT
	.align		4
        /*003c*/ 	.byte	0x03, 0x1b
        /*003e*/ 	.short	0x00ff


	//----- nvinfo : EIATTR_MERCURY_ISA_VERSION
	.align		4
        /*0040*/ 	.byte	0x03, 0x5f
        /*0042*/ 	.short	0x0101


	//----- nvinfo : EIATTR_VRC_CTA_INIT_COUNT
	.align		4
        /*0044*/ 	.byte	0x02, 0x4a
	.zero		1
	.zero		1


	//----- nvinfo : EIATTR_EXIT_INSTR_OFFSETS
	.align		4
        /*0048*/ 	.byte	0x04, 0x1c
        /*004a*/ 	.short	(.L_17 - .L_16)


	//   ....[0]....
.L_16:
        /*004c*/ 	.word	0x00000060


	//   ....[1]....
        /*0050*/ 	.word	0x000002d0


	//----- nvinfo : EIATTR_CRS_STACK_SIZE
	.align		4
.L_17:
        /*0054*/ 	.byte	0x04, 0x1e
        /*0056*/ 	.short	(.L_19 - .L_18)
.L_18:
        /*0058*/ 	.word	0x00000000


	//----- nvinfo : EIATTR_CBANK_PARAM_SIZE
	.align		4
.L_19:
        /*005c*/ 	.byte	0x03, 0x19
        /*005e*/ 	.short	0x0018


	//----- nvinfo : EIATTR_PARAM_CBANK
	.align		4
        /*0060*/ 	.byte	0x04, 0x0a
        /*0062*/ 	.short	(.L_21 - .L_20)
	.align		4
.L_20:
        /*0064*/ 	.word	index@(.nv.constant0._Z8pts_distP5PointS0_Pd)
        /*0068*/ 	.short	0x0380
        /*006a*/ 	.short	0x0018


	//----- nvinfo : EIATTR_SW_WAR
	.align		4
.L_21:
        /*006c*/ 	.byte	0x04, 0x36
        /*006e*/ 	.short	(.L_23 - .L_22)
.L_22:
        /*0070*/ 	.word	0x00000008
.L_23:


//--------------------- .nv.callgraph             --------------------------
	.section	.nv.callgraph,"",@"SHT_CUDA_CALLGRAPH"
	.align	4
	.sectionentsize	8
	.align		4
        /*0000*/ 	.word	0x00000000
	.align		4
        /*0004*/ 	.word	0xffffffff
	.align		4
        /*0008*/ 	.word	0x00000000
	.align		4
        /*000c*/ 	.word	0xfffffffe
	.align		4
        /*0010*/ 	.word	0x00000000
	.align		4
        /*0014*/ 	.word	0xfffffffd
	.align		4
        /*0018*/ 	.word	0x00000000
	.align		4
        /*001c*/ 	.word	0xfffffffc


//--------------------- .text._Z8pts_distP5PointS0_Pd --------------------------
	.section	.text._Z8pts_distP5PointS0_Pd,"ax",@progbits
	.align	128
        .global         _Z8pts_distP5PointS0_Pd
        .type           _Z8pts_distP5PointS0_Pd,@function
        .size           _Z8pts_distP5PointS0_Pd,(.L_x_7 - _Z8pts_distP5PointS0_Pd)
        .other          _Z8pts_distP5PointS0_Pd,@"STO_CUDA_ENTRY STV_DEFAULT"
_Z8pts_distP5PointS0_Pd:
.text._Z8pts_distP5PointS0_Pd:
[----:B------:R-:W-:Y:S01]  /*0000*/  LDC R1, c[0x0][0x37c] ;  /* 0x0000df00ff017b82 */ /* 0x000fe20000000800 */
[----:B------:R-:W0:Y:S01]  /*0010*/  S2R R0, SR_CTAID.X ;  /* 0x0000000000007919 */ /* 0x000e220000002500 */
[----:B------:R-:W0:Y:S01]  /*0020*/  LDCU UR4, c[0x0][0x360] ;  /* 0x00006c00ff0477ac */ /* 0x000e220008000800 */
[----:B------:R-:W0:Y:S02]  /*0030*/  S2R R3, SR_TID.X ;  /* 0x0000000000037919 */ /* 0x000e240000002100 */
[----:B0-----:R-:W-:-:S05]  /*0040*/  IMAD R0, R0, UR4, R3 ;  /* 0x0000000400007c24 */ /* 0x001fca000f8e0203 */
[----:B------:R-:W-:-:S13]  /*0050*/  ISETP.GT.AND P0, PT, R0, 0x9, PT ;  /* 0x000000090000780c */ /* 0x000fda0003f04270 */
[----:B------:R-:W-:Y:S05]  /*0060*/  @P0 EXIT ;  /* 0x000000000000094d */ /* 0x000fea0003800000 */
[----:B------:R-:W0:Y:S01]  /*0070*/  LDC.64 R2, c[0x0][0x380] ;  /* 0x0000e000ff027b82 */ /* 0x000e220000000a00 */
[----:B------:R-:W1:Y:S07]  /*0080*/  LDCU.64 UR4, c[0x0][0x358] ;  /* 0x00006b00ff0477ac */ /* 0x000e6e0008000a00 */
[----:B------:R-:W2:Y:S01]  /*0090*/  LDC.64 R8, c[0x0][0x388] ;  /* 0x0000e200ff087b82 */ /* 0x000ea20000000a00 */
[----:B0-----:R-:W-:-:S05]  /*00a0*/  IMAD.WIDE R2, R0, 0x10, R2 ;  /* 0x0000001000027825 */ /* 0x001fca00078e0202 */
[----:B-1----:R-:W3:Y:S01]  /*00b0*/  LDG.E.64 R6, desc[UR4][R2.64+0x8] ;  /* 0x0000080402067981 */ /* 0x002ee2000c1e1b00 */
[----:B--2---:R-:W-:-:S03]  /*00c0*/  IMAD.WIDE R8, R0, 0x10, R8 ;  /* 0x0000001000087825 */ /* 0x004fc600078e0208 */
[----:B------:R-:W2:Y:S04]  /*00d0*/  LDG.E.64 R4, desc[UR4][R2.64] ;  /* 0x0000000402047981 */ /* 0x000ea8000c1e1b00 */
[----:B------:R-:W3:Y:S04]  /*00e0*/  LDG.E.64 R12, desc[UR4][R8.64+0x8] ;  /* 0x00000804080c7981 */ /* 0x000ee8000c1e1b00 */
[----:B------:R-:W2:Y:S01]  /*00f0*/  LDG.E.64 R10, desc[UR4][R8.64] ;  /* 0x00000004080a7981 */ /* 0x000ea2000c1e1b00 */
[----:B------:R-:W-:Y:S01]  /*0100*/  BSSY.RECONVERGENT B0, `(.L_x_0) ;  /* 0x0000019000007945 */ /* 0x000fe20003800200 */
[----:B---3--:R-:W-:-:S02]  /*0110*/  DADD R6, R6, -R12 ;  /* 0x0000000006067229 */ /* 0x008fc4000000080c */
[----:B--2---:R-:W-:-:S06]  /*0120*/  DADD R4, R4, -R10 ;  /* 0x0000000004047229 */ /* 0x004fcc000000080a */
[----:B------:R-:W-:-:S08]  /*0130*/  DMUL R6, R6, R6 ;  /* 0x0000000606067228 */ /* 0x000fd00000000000 */
[----:B------:R-:W-:-:S06]  /*0140*/  DFMA R4, R4, R4, R6 ;  /* 0x000000040404722b */ /* 0x000fcc0000000006 */
[----:B------:R-:W0:Y:S04]  /*0150*/  MUFU.RSQ64H R7, R5 ;  /* 0x0000000500077308 */ /* 0x000e280000001c00 */
[----:B------:R-:W-:Y:S01]  /*0160*/  VIADD R6, R5, 0xfcb00000 ;  /* 0xfcb0000005067836 */ /* 0x000fe20000000000 */
[----:B------:R-:W-:Y:S01]  /*0170*/  MOV R13, 0x3fd80000 ;  /* 0x3fd80000000d7802 */ /* 0x000fe20000000f00 */
[----:B------:R-:W-:-:S04]  /*0180*/  IMAD.MOV.U32 R12, RZ, RZ, 0x0 ;  /* 0x00000000ff0c7424 */ /* 0x000fc800078e00ff */
[----:B0-----:R-:W-:-:S08]  /*0190*/  DMUL R10, R6, R6 ;  /* 0x00000006060a7228 */ /* 0x001fd00000000000 */
[----:B------:R-:W-:-:S08]  /*01a0*/  DFMA R10, R4, -R10, 1 ;  /* 0x3ff00000040a742b */ /* 0x000fd0000000080a */
[----:B------:R-:W-:Y:S02]  /*01b0*/  DFMA R2, R10, R12, 0.5 ;  /* 0x3fe000000a02742b */ /* 0x000fe4000000000c */
[----:B------:R-:W-:-:S08]  /*01c0*/  DMUL R10, R6, R10 ;  /* 0x0000000a060a7228 */ /* 0x000fd00000000000 */
[----:B------:R-:W-:Y:S01]  /*01d0*/  DFMA R10, R2, R10, R6 ;  /* 0x0000000a020a722b */ /* 0x000fe20000000006 */
[----:B------:R-:W-:-:S07]  /*01e0*/  ISETP.GE.U32.AND P0, PT, R6, 0x7ca00000, PT ;  /* 0x7ca000000600780c */ /* 0x000fce0003f06070 */
[----:B------:R-:W-:Y:S02]  /*01f0*/  DMUL R8, R4, R10 ;  /* 0x0000000a04087228 */ /* 0x000fe40000000000 */
[----:B------:R-:W-:Y:S02]  /*0200*/  VIADD R15, R11, 0xfff00000 ;  /* 0xfff000000b0f7836 */ /* 0x000fe40000000000 */
[----:B------:R-:W-:-:S04]  /*0210*/  IMAD.MOV.U32 R14, RZ, RZ, R10 ;  /* 0x000000ffff0e7224 */ /* 0x000fc800078e000a */
[----:B------:R-:W-:-:S08]  /*0220*/  DFMA R12, R8, -R8, R4 ;  /* 0x80000008080c722b */ /* 0x000fd00000000004 */
[----:B------:R-:W-:Y:S01]  /*0230*/  DFMA R2, R12, R14, R8 ;  /* 0x0000000e0c02722b */ /* 0x000fe20000000008 */
[----:B------:R-:W-:Y:S10]  /*0240*/  @!P0 BRA `(.L_x_1) ;  /* 0x0000000000108947 */ /* 0x000ff40003800000 */
[----:B------:R-:W-:-:S07]  /*0250*/  MOV R2, 0x270 ;  /* 0x0000027000027802 */ /* 0x000fce0000000f00 */
[----:B------:R-:W-:Y:S05]  /*0260*/  CALL.REL.NOINC `($__internal_0_$__cuda_sm20_dsqrt_rn_f64_mediumpath_v1) ;  /* 0x00000000001c7944 */ /* 0x000fea0003c00000 */
[----:B------:R-:W-:Y:S01]  /*0270*/  MOV R2, R6 ;  /* 0x0000000600027202 */ /* 0x000fe20000000f00 */
[----:B------:R-:W-:-:S07]  /*0280*/  IMAD.MOV.U32 R3, RZ, RZ, R7 ;  /* 0x000000ffff037224 */ /* 0x000fce00078e0007 */
.L_x_1:
[----:B------:R-:W-:Y:S05]  /*0290*/  BSYNC.RECONVERGENT B0 ;  /* 0x0000000000007941 */ /* 0x000fea0003800200 */
.L_x_0:
[----:B------:R-:W0:Y:S02]  /*02a0*/  LDC.64 R4, c[0x0][0x390] ;  /* 0x0000e400ff047b82 */ /* 0x000e240000000a00 */
[----:B0-----:R-:W-:-:S05]  /*02b0*/  IMAD.WIDE R4, R0, 0x8, R4 ;  /* 0x0000000800047825 */ /* 0x001fca00078e0204 */
[----:B------:R-:W-:Y:S01]  /*02c0*/  STG.E.64 desc[UR4][R4.64], R2 ;  /* 0x0000000204007986 */ /* 0x000fe2000c101b04 */
[----:B------:R-:W-:Y:S05]  /*02d0*/  EXIT ;  /* 0x000000000000794d */ /* 0x000fea0003800000 */
        .weak           $__internal_0_$__cuda_sm20_dsqrt_rn_f64_mediumpath_v1
        .type           $__internal_0_$__cuda_sm20_dsqrt_rn_f64_mediumpath_v1,@function
        .size           $__internal_0_$__cuda_sm20_dsqrt_rn_f64_mediumpath_v1,(.L_x_7 - $__internal_0_$__cuda_sm20_dsqrt_rn_f64_mediumpath_v1)
$__internal_0_$__cuda_sm20_dsqrt_rn_f64_mediumpath_v1:
[----:B------:R-:W-:Y:S01]  /*02e0*/  ISETP.GE.U32.AND P0, PT, R6, -0x3400000, PT ;  /* 0xfcc000000600780c */ /* 0x000fe20003f06070 */
[----:B------:R-:W-:Y:S01]  /*02f0*/  BSSY.RECONVERGENT B1, `(.L_x_2) ;  /* 0x0000024000017945 */ /* 0x000fe20003800200 */
[----:B------:R-:W-:-:S11]  /*0300*/  IMAD.MOV.U32 R11, RZ, RZ, R15 ;  /* 0x000000ffff0b7224 */ /* 0x000fd600078e000f */
[----:B------:R-:W-:Y:S05]  /*0310*/  @!P0 BRA `(.L_x_3) ;  /* 0x0000000000208947 */ /* 0x000fea0003800000 */
[----:B------:R-:W-:-:S10]  /*0320*/  DFMA.RM R8, R12, R10, R8 ;  /* 0x0000000a0c08722b */ /* 0x000fd40000004008 */
[----:B------:R-:W-:-:S04]  /*0330*/  IADD3 R6, P0, PT, R8, 0x1, RZ ;  /* 0x0000000108067810 */ /* 0x000fc80007f1e0ff */
[----:B------:R-:W-:-:S06]  /*0340*/  IADD3.X R7, PT, PT, RZ, R9, RZ, P0, !PT ;  /* 0x00000009ff077210 */ /* 0x000fcc00007fe4ff */
[----:B------:R-:W-:-:S08]  /*0350*/  DFMA.RP R4, -R8, R6, R4 ;  /* 0x000000060804722b */ /* 0x000fd00000008104 */
[----:B------:R-:W-:-:S06]  /*0360*/  DSETP.GT.AND P0, PT, R4, RZ, PT ;  /* 0x000000ff0400722a */ /* 0x000fcc0003f04000 */
[----:B------:R-:W-:Y:S02]  /*0370*/  FSEL R6, R6, R8, P0 ;  /* 0x0000000806067208 */ /* 0x000fe40000000000 */
[----:B------:R-:W-:Y:S01]  /*0380*/  FSEL R7, R7, R9, P0 ;  /* 0x0000000907077208 */ /* 0x000fe20000000000 */
[----:B------:R-:W-:Y:S06]  /*0390*/  BRA `(.L_x_4) ;  /* 0x0000000000647947 */ /* 0x000fec0003800000 */
.L_x_3:
[----:B------:R-:W-:-:S14]  /*03a0*/  DSETP.NE.AND P0, PT, R4, RZ, PT ;  /* 0x000000ff0400722a */ /* 0x000fdc0003f05000 */
[----:B------:R-:W-:Y:S05]  /*03b0*/  @!P0 BRA `(.L_x_5) ;  /* 0x0000000000588947 */ /* 0x000fea0003800000 */
[----:B------:R-:W-:-:S13]  /*03c0*/  ISETP.GE.AND P0, PT, R5, RZ, PT ;  /* 0x000000ff0500720c */ /* 0x000fda0003f06270 */
[----:B------:R-:W-:Y:S01]  /*03d0*/  @!P0 IMAD.MOV.U32 R6, RZ, RZ, 0x0 ;  /* 0x00000000ff068424 */ /* 0x000fe200078e00ff */
[----:B------:R-:W-:Y:S01]  /*03e0*/  @!P0 MOV R7, 0xfff80000 ;  /* 0xfff8000000078802 */ /* 0x000fe20000000f00 */
[----:B------:R-:W-:Y:S06]  /*03f0*/  @!P0 BRA `(.L_x_4) ;  /* 0x00000000004c8947 */ /* 0x000fec0003800000 */
[----:B------:R-:W-:-:S13]  /*0400*/  ISETP.GT.AND P0, PT, R5, 0x7fefffff, PT ;  /* 0x7fefffff0500780c */ /* 0x000fda0003f04270 */
[----:B------:R-:W-:Y:S05]  /*0410*/  @P0 BRA `(.L_x_5) ;  /* 0x0000000000400947 */ /* 0x000fea0003800000 */
[----:B------:R-:W-:Y:S01]  /*0420*/  DMUL R4, R4, 8.11296384146066816958e+31 ;  /* 0x4690000004047828 */ /* 0x000fe20000000000 */
[----:B------:R-:W-:Y:S01]  /*0430*/  IMAD.MOV.U32 R6, RZ, RZ, RZ ;  /* 0x000000ffff067224 */ /* 0x000fe200078e00ff */
[----:B------:R-:W-:Y:S01]  /*0440*/  MOV R10, 0x0 ;  /* 0x00000000000a7802 */ /* 0x000fe20000000f00 */
[----:B------:R-:W-:-:S03]  /*0450*/  IMAD.MOV.U32 R11, RZ, RZ, 0x3fd80000 ;  /* 0x3fd80000ff0b7424 */ /* 0x000fc600078e00ff */
[----:B------:R-:W0:Y:S02]  /*0460*/  MUFU.RSQ64H R7, R5 ;  /* 0x0000000500077308 */ /* 0x000e240000001c00 */
[----:B0-----:R-:W-:-:S08]  /*0470*/  DMUL R8, R6, R6 ;  /* 0x0000000606087228 */ /* 0x001fd00000000000 */
[----:B------:R-:W-:-:S08]  /*0480*/  DFMA R8, R4, -R8, 1 ;  /* 0x3ff000000408742b */ /* 0x000fd00000000808 */
[----:B------:R-:W-:Y:S02]  /*0490*/  DFMA R10, R8, R10, 0.5 ;  /* 0x3fe00000080a742b */ /* 0x000fe4000000000a */
[----:B------:R-:W-:-:S08]  /*04a0*/  DMUL R8, R6, R8 ;  /* 0x0000000806087228 */ /* 0x000fd00000000000 */
[----:B------:R-:W-:-:S08]  /*04b0*/  DFMA R8, R10, R8, R6 ;  /* 0x000000080a08722b */ /* 0x000fd00000000006 */
[----:B------:R-:W-:Y:S02]  /*04c0*/  DMUL R6, R4, R8 ;  /* 0x0000000804067228 */ /* 0x000fe40000000000 */
[----:B------:R-:W-:-:S06]  /*04d0*/  IADD3 R9, PT, PT, R9, -0x100000, RZ ;  /* 0xfff0000009097810 */ /* 0x000fcc0007ffe0ff */
[----:B------:R-:W-:-:S08]  /*04e0*/  DFMA R10, R6, -R6, R4 ;  /* 0x80000006060a722b */ /* 0x000fd00000000004 */
[----:B------:R-:W-:-:S10]  /*04f0*/  DFMA R6, R8, R10, R6 ;  /* 0x0000000a0806722b */ /* 0x000fd40000000006 */
[----:B------:R-:W-:Y:S01]  /*0500*/  VIADD R7, R7, 0xfcb00000 ;  /* 0xfcb0000007077836 */ /* 0x000fe20000000000 */
[----:B------:R-:W-:Y:S06]  /*0510*/  BRA `(.L_x_4) ;  /* 0x0000000000047947 */ /* 0x000fec0003800000 */
.L_x_5:
[----:B------:R-:W-:-:S11]  /*0520*/  DADD R6, R4, R4 ;  /* 0x0000000004067229 */ /* 0x000fd60000000004 */
.L_x_4:
[----:B------:R-:W-:Y:S05]  /*0530*/  BSYNC.RECONVERGENT B1 ;  /* 0x0000000000017941 */ /* 0x000fea0003800200 */
.L_x_2:
[----:B------:R-:W-:-:S04]  /*0540*/  MOV R3, 0x0 ;  /* 0x0000000000037802 */ /* 0x000fc80000000f00 */
[----:B------:R-:W-:Y:S05]  /*0550*/  RET.REL.NODEC R2 `(_Z8pts_distP5PointS0_Pd) ;  /* 0xfffffff802a87950 */ /* 0x000fea0003c3ffff */
.L_x_6:
[----:B------:R-:W-:-:S00]  /*0560*/  BRA `(.L_x_6) ;  /* 0xfffffffc00fc7947 */ /* 0x000fc0000383ffff */
[----:B------:R-:W-:-:S00]  /*0570*/  NOP ;  /* 0x0000000000007918 */ /* 0x000fc00000000000 */
        /* <DEDUP_REMOVED lines=8> */
.L_x_7:


//--------------------- .nv.shared.reserved.0     --------------------------
	.section	.nv.shared.reserved.0,"aw",@nobits
	.weak		__nv_reservedSMEM_offset_0_alias
	.size		__nv_reservedSMEM_offset_0_alias, 0, 64
	.other		__nv_reservedSMEM_offset_0_alias,@"STO_CUDA_RESERVED_SHARED STV_DEFAULT"
__nv_reservedSMEM_offset_0_alias:
	.zero		0
	.zero		64


//--------------------- .nv.constant0._Z8pts_distP5PointS0_Pd --------------------------
	.section	.nv.constant0._Z8pts_distP5PointS0_Pd,"a",@progbits
	.sectionflags	@""
	.align	4
.nv.constant0._Z8pts_distP5PointS0_Pd:
	.zero		920


//--------------------- SYMBOLS --------------------------

	.type		.nv.reservedSmem.offset0,@object
	.size		.nv.reservedSmem.offset0,0x4
